//
// Generated by NVIDIA NVVM Compiler
//
// Compiler Build ID: CL-36424714
// Cuda compilation tools, release 13.0, V13.0.88
// Based on NVVM 20.0.0
//

.version 9.0
.target sm_100
.address_size 64

	// .globl	_Z9reduce_v6ILi256EEvPfS0_j
// _ZZ9reduce_v6ILi256EEvPfS0_jE4smem has been demoted

.visible .entry _Z9reduce_v6ILi256EEvPfS0_j(
	.param .u64 .ptr .align 1 _Z9reduce_v6ILi256EEvPfS0_j_param_0,
	.param .u64 .ptr .align 1 _Z9reduce_v6ILi256EEvPfS0_j_param_1,
	.param .u32 _Z9reduce_v6ILi256EEvPfS0_j_param_2
)
{
	.reg .pred 	%p<8>;
	.reg .b32 	%r<18>;
	.reg .b32 	%f<30>;
	.reg .b64 	%rd<9>;
	// demoted variable
	.shared .align 4 .b8 _ZZ9reduce_v6ILi256EEvPfS0_jE4smem[1024];
	ld.param.u64 	%rd2, [_Z9reduce_v6ILi256EEvPfS0_j_param_0];
	ld.param.u64 	%rd3, [_Z9reduce_v6ILi256EEvPfS0_j_param_1];
	ld.param.u32 	%r11, [_Z9reduce_v6ILi256EEvPfS0_j_param_2];
	mov.u32 	%r1, %tid.x;
	mov.u32 	%r2, %ctaid.x;
	mov.u32 	%r3, %ntid.x;
	mad.lo.s32 	%r16, %r2, %r3, %r1;
	setp.ge.u32 	%p1, %r16, %r11;
	mov.f32 	%f28, 0f00000000;
	@%p1 bra 	$L__BB0_4;
	mov.u32 	%r13, %nctaid.x;
	mul.lo.s32 	%r5, %r3, %r13;
	cvta.to.global.u64 	%rd1, %rd2;
	mov.b32 	%r17, 0;
$L__BB0_2:
	mul.wide.u32 	%rd4, %r16, 4;
	add.s64 	%rd5, %rd1, %rd4;
	ld.global.f32 	%f7, [%rd5];
	cvt.rn.f32.u32 	%f8, %r17;
	add.f32 	%f9, %f7, %f8;
	cvt.rzi.u32.f32 	%r17, %f9;
	add.s32 	%r16, %r16, %r5;
	setp.lt.u32 	%p2, %r16, %r11;
	@%p2 bra 	$L__BB0_2;
	cvt.rn.f32.u32 	%f28, %r17;
$L__BB0_4:
	shl.b32 	%r14, %r1, 2;
	mov.u32 	%r15, _ZZ9reduce_v6ILi256EEvPfS0_jE4smem;
	add.s32 	%r10, %r15, %r14;
	st.shared.f32 	[%r10], %f28;
	bar.sync 	0;
	bar.sync 	0;
	setp.gt.u32 	%p3, %r1, 127;
	@%p3 bra 	$L__BB0_6;
	ld.shared.f32 	%f10, [%r10+512];
	ld.shared.f32 	%f11, [%r10];
	add.f32 	%f12, %f10, %f11;
	st.shared.f32 	[%r10], %f12;
$L__BB0_6:
	bar.sync 	0;
	setp.gt.u32 	%p4, %r1, 63;
	@%p4 bra 	$L__BB0_8;
	ld.shared.f32 	%f13, [%r10+256];
	ld.shared.f32 	%f14, [%r10];
	add.f32 	%f15, %f13, %f14;
	st.shared.f32 	[%r10], %f15;
$L__BB0_8:
	bar.sync 	0;
	setp.gt.u32 	%p5, %r1, 31;
	@%p5 bra 	$L__BB0_13;
	ld.volatile.shared.f32 	%f29, [%r10];
	setp.lt.u32 	%p6, %r3, 64;
	@%p6 bra 	$L__BB0_11;
	ld.volatile.shared.f32 	%f16, [%r10+128];
	add.f32 	%f29, %f29, %f16;
	bar.warp.sync 	-1;
	st.volatile.shared.f32 	[%r10], %f29;
	bar.warp.sync 	-1;
$L__BB0_11:
	ld.volatile.shared.f32 	%f17, [%r10+64];
	add.f32 	%f18, %f29, %f17;
	bar.warp.sync 	-1;
	st.volatile.shared.f32 	[%r10], %f18;
	bar.warp.sync 	-1;
	ld.volatile.shared.f32 	%f19, [%r10+32];
	add.f32 	%f20, %f18, %f19;
	bar.warp.sync 	-1;
	st.volatile.shared.f32 	[%r10], %f20;
	bar.warp.sync 	-1;
	ld.volatile.shared.f32 	%f21, [%r10+16];
	add.f32 	%f22, %f20, %f21;
	bar.warp.sync 	-1;
	st.volatile.shared.f32 	[%r10], %f22;
	bar.warp.sync 	-1;
	ld.volatile.shared.f32 	%f23, [%r10+8];
	add.f32 	%f24, %f22, %f23;
	bar.warp.sync 	-1;
	st.volatile.shared.f32 	[%r10], %f24;
	bar.warp.sync 	-1;
	ld.volatile.shared.f32 	%f25, [%r10+4];
	add.f32 	%f26, %f24, %f25;
	bar.warp.sync 	-1;
	st.volatile.shared.f32 	[%r10], %f26;
	bar.warp.sync 	-1;
	setp.ne.s32 	%p7, %r1, 0;
	@%p7 bra 	$L__BB0_13;
	ld.shared.f32 	%f27, [_ZZ9reduce_v6ILi256EEvPfS0_jE4smem];
	cvta.to.global.u64 	%rd6, %rd3;
	mul.wide.u32 	%rd7, %r2, 4;
	add.s64 	%rd8, %rd6, %rd7;
	st.global.f32 	[%rd8], %f27;
$L__BB0_13:
	ret;

}


// ===== COMPILED SASS (sm_100) =====

	.target	sm_100

	.elftype	@"ET_EXEC"


//--------------------- .note.nv.tkinfo           --------------------------
	.section	.note.nv.tkinfo,"",@"SHT_NOTE"
	.sectionflags	@"SHF_NOTE_NV_TKINFO"
	.tkinfo
        /*0018*/ 	.word	0x00000002
        /*0030*/ 	.string	""
        /*0030*/ 	.string	"ptxas"
        /*0030*/ 	.string	"Cuda compilation tools, release 13.0, V13.0.88"
        /*0030*/ 	.string	"Build cuda_13.0.r13.0/compiler.36424714_0"
        /*0030*/ 	.string	"-arch sm_100 -m 64 "



//--------------------- .note.nv.cuinfo           --------------------------
	.section	.note.nv.cuinfo,"",@"SHT_NOTE"
	.sectionflags	@"SHF_NOTE_NV_CUINFO"
        /*0018*/ 	.short	0x0002
        /*001a*/ 	.short	0x0064
        /*001c*/ 	.short	0x0082
	.zero		2


//--------------------- .nv.info                  --------------------------
	.section	.nv.info,"",@"SHT_CUDA_INFO"
	.align	4


	//----- nvinfo : EIATTR_REGCOUNT
	.align		4
        /*0000*/ 	.byte	0x04, 0x2f
        /*0002*/ 	.short	(.L_1 - .L_0)
	.align		4
.L_0:
        /*0004*/ 	.word	index@(_Z9reduce_v6ILi256EEvPfS0_j)
        /*0008*/ 	.word	0x0000000e


	//----- nvinfo : EIATTR_FRAME_SIZE
	.align		4
.L_1:
        /*000c*/ 	.byte	0x04, 0x11
        /*000e*/ 	.short	(.L_3 - .L_2)
	.align		4
.L_2:
        /*0010*/ 	.word	index@(_Z9reduce_v6ILi256EEvPfS0_j)
        /*0014*/ 	.word	0x00000000


	//----- nvinfo : EIATTR_MIN_STACK_SIZE
	.align		4
.L_3:
        /*0018*/ 	.byte	0x04, 0x12
        /*001a*/ 	.short	(.L_5 - .L_4)
	.align		4
.L_4:
        /*001c*/ 	.word	index@(_Z9reduce_v6ILi256EEvPfS0_j)
        /*0020*/ 	.word	0x00000000
.L_5:


//--------------------- .nv.compat                --------------------------
	.section	.nv.compat,"",@"SHT_CUDA_COMPAT_INFO"
	.align	4
        /*0000*/ 	.byte	0x02, 0x09, 0x00, 0x00, 0x02, 0x02, 0x01, 0x00, 0x02, 0x05, 0x05, 0x00, 0x03, 0x07, 0x01, 0x01
        /*0010*/ 	.byte	0x02, 0x03, 0x00, 0x00, 0x02, 0x06, 0x01, 0x00, 0x04, 0x0b, 0x08, 0x00, 0x09, 0x00, 0x00, 0x00
        /*0020*/ 	.byte	0x00, 0x00, 0x00, 0x00


//--------------------- .nv.info._Z9reduce_v6ILi256EEvPfS0_j --------------------------
	.section	.nv.info._Z9reduce_v6ILi256EEvPfS0_j,"",@"SHT_CUDA_INFO"
	.sectionflags	@""
	.align	4


	//----- nvinfo : EIATTR_CUDA_API_VERSION
	.align		4
        /*0000*/ 	.byte	0x04, 0x37
        /*0002*/ 	.short	(.L_7 - .L_6)
.L_6:
        /*0004*/ 	.word	0x00000082


	//----- nvinfo : EIATTR_KPARAM_INFO
	.align		4
.L_7:
        /*0008*/ 	.byte	0x04, 0x17
        /*000a*/ 	.short	(.L_9 - .L_8)
.L_8:
        /*000c*/ 	.word	0x00000000
        /*0010*/ 	.short	0x0002
        /*0012*/ 	.short	0x0010
        /*0014*/ 	.byte	0x00, 0xf0, 0x11, 0x00


	//----- nvinfo : EIATTR_KPARAM_INFO
	.align		4
.L_9:
        /*0018*/ 	.byte	0x04, 0x17
        /*001a*/ 	.short	(.L_11 - .L_10)
.L_10:
        /*001c*/ 	.word	0x00000000
        /*0020*/ 	.short	0x0001
        /*0022*/ 	.short	0x0008
        /*0024*/ 	.byte	0x00, 0xf5, 0x21, 0x00


	//----- nvinfo : EIATTR_KPARAM_INFO
	.align		4
.L_11:
        /*0028*/ 	.byte	0x04, 0x17
        /*002a*/ 	.short	(.L_13 - .L_12)
.L_12:
        /*002c*/ 	.word	0x00000000
        /*0030*/ 	.short	0x0000
        /*0032*/ 	.short	0x0000
        /*0034*/ 	.byte	0x00, 0xf5, 0x21, 0x00


	//----- nvinfo : EIATTR_SPARSE_MMA_MASK
	.align		4
.L_13:
        /*0038*/ 	.byte	0x03, 0x50
        /*003a*/ 	.short	0x0000


	//----- nvinfo : EIATTR_MAXREG_COUNT
	.align		4
        /*003c*/ 	.byte	0x03, 0x1b
        /*003e*/ 	.short	0x00ff


	//----- nvinfo : EIATTR_NUM_BARRIERS
	.align		4
        /*0040*/ 	.byte	0x02, 0x4c
        /*0042*/ 	.byte	0x01
	.zero		1


	//----- nvinfo : EIATTR_MERCURY_ISA_VERSION
	.align		4
        /*0044*/ 	.byte	0x03, 0x5f
        /*0046*/ 	.short	0x0101


	//----- nvinfo : EIATTR_COOP_GROUP_MASK_REGIDS
	.align		4
        /*0048*/ 	.byte	0x04, 0x29
        /*004a*/ 	.short	(.L_15 - .L_14)


	//   ....[0]....
.L_14:
        /*004c*/ 	.word	0xffffffff


	//   ....[1]....
        /*0050*/ 	.word	0xffffffff


	//   ....[2]....
        /*0054*/ 	.word	0xffffffff


	//   ....[3]....
        /*0058*/ 	.word	0xffffffff


	//   ....[4]....
        /*005c*/ 	.word	0xffffffff


	//   ....[5]....
        /*0060*/ 	.word	0xffffffff


	//   ....[6]....
        /*0064*/ 	.word	0xffffffff


	//   ....[7]....
        /*0068*/ 	.word	0xffffffff


	//   ....[8]....
        /*006c*/ 	.word	0xffffffff


	//   ....[9]....
        /*0070*/ 	.word	0xffffffff


	//   ....[10]....
        /*0074*/ 	.word	0xffffffff


	//   ....[11]....
        /*0078*/ 	.word	0xffffffff


	//----- nvinfo : EIATTR_COOP_GROUP_INSTR_OFFSETS
	.align		4
.L_15:
        /*007c*/ 	.byte	0x04, 0x28
        /*007e*/ 	.short	(.L_17 - .L_16)


	//   ....[0]....
.L_16:
        /*0080*/ 	.word	0x00000340


	//   ....[1]....
        /*0084*/ 	.word	0x00000360


	//   ....[2]....
        /*0088*/ 	.word	0x000003a0


	//   ....[3]....
        /*008c*/ 	.word	0x000003c0


	//   ....[4]....
        /*0090*/ 	.word	0x000003f0


	//   ....[5]....
        /*0094*/ 	.word	0x00000410


	//   ....[6]....
        /*0098*/ 	.word	0x00000440


	//   ....[7]....
        /*009c*/ 	.word	0x00000460


	//   ....[8]....
        /*00a0*/ 	.word	0x00000490


	//   ....[9]....
        /*00a4*/ 	.word	0x000004b0


	//   ....[10]....
        /*00a8*/ 	.word	0x000004e0


	//   ....[11]....
        /*00ac*/ 	.word	0x00000500


	//----- nvinfo : EIATTR_VRC_CTA_INIT_COUNT
	.align		4
.L_17:
        /*00b0*/ 	.byte	0x02, 0x4a
	.zero		1
	.zero		1


	//----- nvinfo : EIATTR_EXIT_INSTR_OFFSETS
	.align		4
        /*00b4*/ 	.byte	0x04, 0x1c
        /*00b6*/ 	.short	(.L_19 - .L_18)


	//   ....[0]....
.L_18:
        /*00b8*/ 	.word	0x000002f0


	//   ....[1]....
        /*00bc*/ 	.word	0x00000510


	//   ....[2]....
        /*00c0*/ 	.word	0x00000560


	//----- nvinfo : EIATTR_CRS_STACK_SIZE
	.align		4
.L_19:
        /*00c4*/ 	.byte	0x04, 0x1e
        /*00c6*/ 	.short	(.L_21 - .L_20)
.L_20:
        /*00c8*/ 	.word	0x00000000


	//----- nvinfo : EIATTR_CBANK_PARAM_SIZE
	.align		4
.L_21:
        /*00cc*/ 	.byte	0x03, 0x19
        /*00ce*/ 	.short	0x0014


	//----- nvinfo : EIATTR_PARAM_CBANK
	.align		4
        /*00d0*/ 	.byte	0x04, 0x0a
        /*00d2*/ 	.short	(.L_23 - .L_22)
	.align		4
.L_22:
        /*00d4*/ 	.word	index@(.nv.constant0._Z9reduce_v6ILi256EEvPfS0_j)
        /*00d8*/ 	.short	0x0380
        /*00da*/ 	.short	0x0014


	//----- nvinfo : EIATTR_SW_WAR
	.align		4
.L_23:
        /*00dc*/ 	.byte	0x04, 0x36
        /*00de*/ 	.short	(.L_25 - .L_24)
.L_24:
        /*00e0*/ 	.word	0x00000008
.L_25:


//--------------------- .nv.callgraph             --------------------------
	.section	.nv.callgraph,"",@"SHT_CUDA_CALLGRAPH"
	.align	4
	.sectionentsize	8
	.align		4
        /*0000*/ 	.word	0x00000000
	.align		4
        /*0004*/ 	.word	0xffffffff
	.align		4
        /*0008*/ 	.word	0x00000000
	.align		4
        /*000c*/ 	.word	0xfffffffe
	.align		4
        /*0010*/ 	.word	0x00000000
	.align		4
        /*0014*/ 	.word	0xfffffffd
	.align		4
        /*0018*/ 	.word	0x00000000
	.align		4
        /*001c*/ 	.word	0xfffffffc


//--------------------- .text._Z9reduce_v6ILi256EEvPfS0_j --------------------------
	.section	.text._Z9reduce_v6ILi256EEvPfS0_j,"ax",@progbits
	.align	128
        .global         _Z9reduce_v6ILi256EEvPfS0_j
        .type           _Z9reduce_v6ILi256EEvPfS0_j,@function
        .size           _Z9reduce_v6ILi256EEvPfS0_j,(.L_x_5 - _Z9reduce_v6ILi256EEvPfS0_j)
        .other          _Z9reduce_v6ILi256EEvPfS0_j,@"STO_CUDA_ENTRY STV_DEFAULT"
_Z9reduce_v6ILi256EEvPfS0_j:
.text._Z9reduce_v6ILi256EEvPfS0_j:
[----:B------:R-:W-:Y:S01]  /*0000*/  LDC R1, c[0x0][0x37c] ;  /* 0x0000df00ff017b82 */ /* 0x000fe20000000800 */
[----:B------:R-:W0:Y:S07]  /*0010*/  S2R R3, SR_TID.X ;  /* 0x0000000000037919 */ /* 0x000e2e0000002100 */
[----:B------:R-:W0:Y:S01]  /*0020*/  LDC R10, c[0x0][0x360] ;  /* 0x0000d800ff0a7b82 */ /* 0x000e220000000800 */
[----:B------:R-:W1:Y:S01]  /*0030*/  LDCU UR8, c[0x0][0x390] ;  /* 0x00007200ff0877ac */ /* 0x000e620008000800 */
[----:B------:R-:W-:Y:S01]  /*0040*/  BSSY.RECONVERGENT B0, `(.L_x_0) ;  /* 0x0000016000007945 */ /* 0x000fe20003800200 */
[----:B------:R-:W0:Y:S01]  /*0050*/  S2R R0, SR_CTAID.X ;  /* 0x0000000000007919 */ /* 0x000e220000002500 */
[----:B------:R-:W-:Y:S01]  /*0060*/  HFMA2 R4, -RZ, RZ, 0, 0 ;  /* 0x00000000ff047431 */ /* 0x000fe200000001ff */
[----:B------:R-:W2:Y:S01]  /*0070*/  LDCU.64 UR6, c[0x0][0x358] ;  /* 0x00006b00ff0677ac */ /* 0x000ea20008000a00 */
[----:B0-----:R-:W-:-:S05]  /*0080*/  IMAD R2, R0, R10, R3 ;  /* 0x0000000a00027224 */ /* 0x001fca00078e0203 */
[----:B-1----:R-:W-:-:S13]  /*0090*/  ISETP.GE.U32.AND P0, PT, R2, UR8, PT ;  /* 0x0000000802007c0c */ /* 0x002fda000bf06070 */
[----:B--2---:R-:W-:Y:S05]  /*00a0*/  @P0 BRA `(.L_x_1) ;  /* 0x00000000003c0947 */ /* 0x004fea0003800000 */
[----:B------:R-:W0:Y:S01]  /*00b0*/  LDC.64 R6, c[0x0][0x380] ;  /* 0x0000e000ff067b82 */ /* 0x000e220000000a00 */
[----:B------:R-:W1:Y:S01]  /*00c0*/  LDCU UR4, c[0x0][0x370] ;  /* 0x00006e00ff0477ac */ /* 0x000e620008000800 */
[----:B------:R-:W-:Y:S01]  /*00d0*/  BSSY.RECONVERGENT B1, `(.L_x_2) ;  /* 0x000000b000017945 */ /* 0x000fe20003800200 */
[----:B------:R-:W-:Y:S01]  /*00e0*/  MOV R8, RZ ;  /* 0x000000ff00087202 */ /* 0x000fe20000000f00 */
[----:B-1----:R-:W-:-:S07]  /*00f0*/  IMAD R9, R10, UR4, RZ ;  /* 0x000000040a097c24 */ /* 0x002fce000f8e02ff */
.L_x_3:
[----:B0-----:R-:W-:-:S06]  /*0100*/  IMAD.WIDE.U32 R4, R2, 0x4, R6 ;  /* 0x0000000402047825 */ /* 0x001fcc00078e0006 */
[----:B--2---:R-:W2:Y:S01]  /*0110*/  LDG.E R4, desc[UR6][R4.64] ;  /* 0x0000000604047981 */ /* 0x004ea2000c1e1900 */
[----:B-1----:R-:W-:Y:S02]  /*0120*/  I2FP.F32.U32 R11, R8 ;  /* 0x00000008000b7245 */ /* 0x002fe40000201000 */
[----:B------:R-:W-:-:S04]  /*0130*/  IADD3 R2, PT, PT, R9, R2, RZ ;  /* 0x0000000209027210 */ /* 0x000fc80007ffe0ff */
[----:B------:R-:W-:Y:S01]  /*0140*/  ISETP.GE.U32.AND P0, PT, R2, UR8, PT ;  /* 0x0000000802007c0c */ /* 0x000fe2000bf06070 */
[----:B--2---:R-:W-:-:S04]  /*0150*/  FADD R11, R4, R11 ;  /* 0x0000000b040b7221 */ /* 0x004fc80000000000 */
[----:B------:R1:W2:Y:S08]  /*0160*/  F2I.U32.TRUNC.NTZ R8, R11 ;  /* 0x0000000b00087305 */ /* 0x0002b0000020f000 */
[----:B------:R-:W-:Y:S05]  /*0170*/  @!P0 BRA `(.L_x_3) ;  /* 0xfffffffc00e08947 */ /* 0x000fea000383ffff */
[----:B------:R-:W-:Y:S05]  /*0180*/  BSYNC.RECONVERGENT B1 ;  /* 0x0000000000017941 */ /* 0x000fea0003800200 */
.L_x_2:
[----:B--2---:R-:W-:-:S07]  /*0190*/  I2FP.F32.U32 R4, R8 ;  /* 0x0000000800047245 */ /* 0x004fce0000201000 */
.L_x_1:
[----:B------:R-:W-:Y:S05]  /*01a0*/  BSYNC.RECONVERGENT B0 ;  /* 0x0000000000007941 */ /* 0x000fea0003800200 */
.L_x_0:
[----:B------:R-:W0:Y:S01]  /*01b0*/  S2UR UR5, SR_CgaCtaId ;  /* 0x00000000000579c3 */ /* 0x000e220000008800 */
[----:B------:R-:W-:Y:S01]  /*01c0*/  UMOV UR4, 0x400 ;  /* 0x0000040000047882 */ /* 0x000fe20000000000 */
[C---:B------:R-:W-:Y:S02]  /*01d0*/  ISETP.GT.U32.AND P1, PT, R3.reuse, 0x7f, PT ;  /* 0x0000007f0300780c */ /* 0x040fe40003f24070 */
[----:B------:R-:W-:Y:S01]  /*01e0*/  ISETP.GT.U32.AND P0, PT, R3, 0x3f, PT ;  /* 0x0000003f0300780c */ /* 0x000fe20003f04070 */
[----:B0-----:R-:W-:-:S06]  /*01f0*/  ULEA UR4, UR5, UR4, 0x18 ;  /* 0x0000000405047291 */ /* 0x001fcc000f8ec0ff */
[----:B------:R-:W-:-:S05]  /*0200*/  LEA R5, R3, UR4, 0x2 ;  /* 0x0000000403057c11 */ /* 0x000fca000f8e10ff */
[----:B------:R-:W-:Y:S01]  /*0210*/  STS [R5], R4 ;  /* 0x0000000405007388 */ /* 0x000fe20000000800 */
[----:B------:R-:W-:Y:S08]  /*0220*/  BAR.SYNC.DEFER_BLOCKING 0x0 ;  /* 0x0000000000007b1d */ /* 0x000ff00000010000 */
[----:B------:R-:W-:Y:S06]  /*0230*/  BAR.SYNC.DEFER_BLOCKING 0x0 ;  /* 0x0000000000007b1d */ /* 0x000fec0000010000 */
[----:B------:R-:W-:Y:S04]  /*0240*/  @!P1 LDS R2, [R5+0x200] ;  /* 0x0002000005029984 */ /* 0x000fe80000000800 */
[----:B------:R-:W0:Y:S02]  /*0250*/  @!P1 LDS R7, [R5] ;  /* 0x0000000005079984 */ /* 0x000e240000000800 */
[----:B0-----:R-:W-:-:S05]  /*0260*/  @!P1 FADD R2, R2, R7 ;  /* 0x0000000702029221 */ /* 0x001fca0000000000 */
[----:B------:R-:W-:Y:S01]  /*0270*/  @!P1 STS [R5], R2 ;  /* 0x0000000205009388 */ /* 0x000fe20000000800 */
[----:B------:R-:W-:Y:S01]  /*0280*/  BAR.SYNC.DEFER_BLOCKING 0x0 ;  /* 0x0000000000007b1d */ /* 0x000fe20000010000 */
[----:B------:R-:W-:-:S05]  /*0290*/  ISETP.GT.U32.AND P1, PT, R3, 0x1f, PT ;  /* 0x0000001f0300780c */ /* 0x000fca0003f24070 */
[----:B------:R-:W-:Y:S04]  /*02a0*/  @!P0 LDS R6, [R5+0x100] ;  /* 0x0001000005068984 */ /* 0x000fe80000000800 */
[----:B------:R-:W0:Y:S02]  /*02b0*/  @!P0 LDS R7, [R5] ;  /* 0x0000000005078984 */ /* 0x000e240000000800 */
[----:B0-----:R-:W-:-:S05]  /*02c0*/  @!P0 FADD R6, R6, R7 ;  /* 0x0000000706068221 */ /* 0x001fca0000000000 */
[----:B------:R0:W-:Y:S01]  /*02d0*/  @!P0 STS [R5], R6 ;  /* 0x0000000605008388 */ /* 0x0001e20000000800 */
[----:B------:R-:W-:Y:S06]  /*02e0*/  BAR.SYNC.DEFER_BLOCKING 0x0 ;  /* 0x0000000000007b1d */ /* 0x000fec0000010000 */
[----:B------:R-:W-:Y:S05]  /*02f0*/  @P1 EXIT ;  /* 0x000000000000194d */ /* 0x000fea0003800000 */
[----:B------:R-:W-:Y:S01]  /*0300*/  ISETP.GE.U32.AND P0, PT, R10, 0x40, PT ;  /* 0x000000400a00780c */ /* 0x000fe20003f06070 */
[----:B------:R-:W-:-:S12]  /*0310*/  LDS R2, [R5] ;  /* 0x0000000005027984 */ /* 0x000fd80000000800 */
[----:B------:R-:W2:Y:S02]  /*0320*/  @P0 LDS R7, [R5+0x80] ;  /* 0x0000800005070984 */ /* 0x000ea40000000800 */
[----:B--2---:R-:W-:Y:S01]  /*0330*/  @P0 FADD R2, R2, R7 ;  /* 0x0000000702020221 */ /* 0x004fe20000000000 */
[----:B------:R-:W-:-:S04]  /*0340*/  @P0 NOP ;  /* 0x0000000000000918 */ /* 0x000fc80000000000 */
[----:B------:R-:W-:Y:S01]  /*0350*/  @P0 STS [R5], R2 ;  /* 0x0000000205000388 */ /* 0x000fe20000000800 */
[----:B------:R-:W-:-:S03]  /*0360*/  @P0 NOP ;  /* 0x0000000000000918 */ /* 0x000fc60000000000 */
[----:B------:R-:W2:Y:S01]  /*0370*/  LDS R7, [R5+0x40] ;  /* 0x0000400005077984 */ /* 0x000ea20000000800 */
[----:B------:R-:W-:Y:S01]  /*0380*/  ISETP.NE.AND P0, PT, R3, RZ, PT ;  /* 0x000000ff0300720c */ /* 0x000fe20003f05270 */
[----:B--2---:R-:W-:Y:S01]  /*0390*/  FADD R4, R7, R2 ;  /* 0x0000000207047221 */ /* 0x004fe20000000000 */
[----:B------:R-:W-:-:S04]  /*03a0*/  NOP ;  /* 0x0000000000007918 */ /* 0x000fc80000000000 */
[----:B------:R-:W-:Y:S01]  /*03b0*/  STS [R5], R4 ;  /* 0x0000000405007388 */ /* 0x000fe20000000800 */
[----:B------:R-:W-:-:S03]  /*03c0*/  NOP ;  /* 0x0000000000007918 */ /* 0x000fc60000000000 */
[----:B------:R-:W0:Y:S02]  /*03d0*/  LDS R7, [R5+0x20] ;  /* 0x0000200005077984 */ /* 0x000e240000000800 */
[----:B0-----:R-:W-:Y:S01]  /*03e0*/  FADD R6, R4, R7 ;  /* 0x0000000704067221 */ /* 0x001fe20000000000 */
        /* <DEDUP_REMOVED lines=16> */
[----:B------:R0:W-:Y:S01]  /*04f0*/  STS [R5], R6 ;  /* 0x0000000605007388 */ /* 0x0001e20000000800 */
[----:B------:R-:W-:Y:S01]  /*0500*/  NOP ;  /* 0x0000000000007918 */ /* 0x000fe20000000000 */
[----:B------:R-:W-:Y:S05]  /*0510*/  @P0 EXIT ;  /* 0x000000000000094d */ /* 0x000fea0003800000 */
[----:B0-----:R-:W0:Y:S01]  /*0520*/  LDS R5, [UR4] ;  /* 0x00000004ff057984 */ /* 0x001e220008000800 */
[----:B------:R-:W2:Y:S02]  /*0530*/  LDC.64 R2, c[0x0][0x388] ;  /* 0x0000e200ff027b82 */ /* 0x000ea40000000a00 */
[----:B--2---:R-:W-:-:S05]  /*0540*/  IMAD.WIDE.U32 R2, R0, 0x4, R2 ;  /* 0x0000000400027825 */ /* 0x004fca00078e0002 */
[----:B0-----:R-:W-:Y:S01]  /*0550*/  STG.E desc[UR6][R2.64], R5 ;  /* 0x0000000502007986 */ /* 0x001fe2000c101906 */
[----:B------:R-:W-:Y:S05]  /*0560*/  EXIT ;  /* 0x000000000000794d */ /* 0x000fea0003800000 */
.L_x_4:
[----:B------:R-:W-:-:S00]  /*0570*/  BRA `(.L_x_4) ;  /* 0xfffffffc00fc7947 */ /* 0x000fc0000383ffff */
[----:B------:R-:W-:-:S00]  /*0580*/  NOP ;  /* 0x0000000000007918 */ /* 0x000fc00000000000 */
[----:B------:R-:W-:-:S00]  /*0590*/  NOP ;  /* 0x0000000000007918 */ /* 0x000fc00000000000 */
[----:B------:R-:W-:-:S00]  /*05a0*/  NOP ;  /* 0x0000000000007918 */ /* 0x000fc00000000000 */
[----:B------:R-:W-:-:S00]  /*05b0*/  NOP ;  /* 0x0000000000007918 */ /* 0x000fc00000000000 */
[----:B------:R-:W-:-:S00]  /*05c0*/  NOP ;  /* 0x0000000000007918 */ /* 0x000fc00000000000 */
[----:B------:R-:W-:-:S00]  /*05d0*/  NOP ;  /* 0x0000000000007918 */ /* 0x000fc00000000000 */
[----:B------:R-:W-:-:S00]  /*05e0*/  NOP ;  /* 0x0000000000007918 */ /* 0x000fc00000000000 */
[----:B------:R-:W-:-:S00]  /*05f0*/  NOP ;  /* 0x0000000000007918 */ /* 0x000fc00000000000 */
.L_x_5:


//--------------------- .nv.shared._Z9reduce_v6ILi256EEvPfS0_j --------------------------
	.section	.nv.shared._Z9reduce_v6ILi256EEvPfS0_j,"aw",@nobits
	.sectionflags	@""
	.align	4
.nv.shared._Z9reduce_v6ILi256EEvPfS0_j:
	.zero		2048


//--------------------- .nv.shared.reserved.0     --------------------------
	.section	.nv.shared.reserved.0,"aw",@nobits
	.weak		__nv_reservedSMEM_offset_0_alias
	.size		__nv_reservedSMEM_offset_0_alias, 0, 64
	.other		__nv_reservedSMEM_offset_0_alias,@"STO_CUDA_RESERVED_SHARED STV_DEFAULT"
__nv_reservedSMEM_offset_0_alias:
	.zero		0
	.zero		64


//--------------------- .nv.constant0._Z9reduce_v6ILi256EEvPfS0_j --------------------------
	.section	.nv.constant0._Z9reduce_v6ILi256EEvPfS0_j,"a",@progbits
	.sectionflags	@""
	.align	4
.nv.constant0._Z9reduce_v6ILi256EEvPfS0_j:
	.zero		916


//--------------------- SYMBOLS --------------------------

	.type		.nv.reservedSmem.offset0,@object
	.size		.nv.reservedSmem.offset0,0x4
	.type		.nv.reservedSmem.cap,@object
	.size		.nv.reservedSmem.cap,0x4
